//
// Generated by NVIDIA NVVM Compiler
//
// Compiler Build ID: CL-36424714
// Cuda compilation tools, release 13.0, V13.0.88
// Based on NVVM 20.0.0
//

.version 9.0
.target sm_100
.address_size 64

	// .globl	_Z6matAddiPKfS0_Pf

.visible .entry _Z6matAddiPKfS0_Pf(
	.param .u32 _Z6matAddiPKfS0_Pf_param_0,
	.param .u64 .ptr .align 1 _Z6matAddiPKfS0_Pf_param_1,
	.param .u64 .ptr .align 1 _Z6matAddiPKfS0_Pf_param_2,
	.param .u64 .ptr .align 1 _Z6matAddiPKfS0_Pf_param_3
)
{
	.reg .pred 	%p<2>;
	.reg .b32 	%r<14>;
	.reg .b32 	%f<4>;
	.reg .b64 	%rd<11>;

	ld.param.u32 	%r4, [_Z6matAddiPKfS0_Pf_param_0];
	ld.param.u64 	%rd1, [_Z6matAddiPKfS0_Pf_param_1];
	ld.param.u64 	%rd2, [_Z6matAddiPKfS0_Pf_param_2];
	ld.param.u64 	%rd3, [_Z6matAddiPKfS0_Pf_param_3];
	mov.u32 	%r5, %ctaid.x;
	mov.u32 	%r6, %ntid.x;
	mov.u32 	%r7, %tid.x;
	mad.lo.s32 	%r1, %r5, %r6, %r7;
	mov.u32 	%r8, %ctaid.y;
	mov.u32 	%r9, %ntid.y;
	mov.u32 	%r10, %tid.y;
	mad.lo.s32 	%r11, %r8, %r9, %r10;
	max.s32 	%r12, %r1, %r11;
	setp.ge.s32 	%p1, %r12, %r4;
	@%p1 bra 	$L__BB0_2;
	cvta.to.global.u64 	%rd4, %rd1;
	cvta.to.global.u64 	%rd5, %rd2;
	cvta.to.global.u64 	%rd6, %rd3;
	mad.lo.s32 	%r13, %r1, %r4, %r11;
	mul.wide.s32 	%rd7, %r13, 4;
	add.s64 	%rd8, %rd4, %rd7;
	ld.global.f32 	%f1, [%rd8];
	add.s64 	%rd9, %rd5, %rd7;
	ld.global.f32 	%f2, [%rd9];
	add.f32 	%f3, %f1, %f2;
	add.s64 	%rd10, %rd6, %rd7;
	st.global.f32 	[%rd10], %f3;
$L__BB0_2:
	ret;

}


// ===== COMPILED SASS (sm_100) =====

	.target	sm_100

	.elftype	@"ET_EXEC"


//--------------------- .note.nv.tkinfo           --------------------------
	.section	.note.nv.tkinfo,"",@"SHT_NOTE"
	.sectionflags	@"SHF_NOTE_NV_TKINFO"
	.tkinfo
        /*0018*/ 	.word	0x00000002
        /*0030*/ 	.string	""
        /*0030*/ 	.string	"ptxas"
        /*0030*/ 	.string	"Cuda compilation tools, release 13.0, V13.0.88"
        /*0030*/ 	.string	"Build cuda_13.0.r13.0/compiler.36424714_0"
        /*0030*/ 	.string	"-arch sm_100 -m 64 "



//--------------------- .note.nv.cuinfo           --------------------------
	.section	.note.nv.cuinfo,"",@"SHT_NOTE"
	.sectionflags	@"SHF_NOTE_NV_CUINFO"
        /*0018*/ 	.short	0x0002
        /*001a*/ 	.short	0x0064
        /*001c*/ 	.short	0x0082
	.zero		2


//--------------------- .nv.info                  --------------------------
	.section	.nv.info,"",@"SHT_CUDA_INFO"
	.align	4


	//----- nvinfo : EIATTR_REGCOUNT
	.align		4
        /*0000*/ 	.byte	0x04, 0x2f
        /*0002*/ 	.short	(.L_1 - .L_0)
	.align		4
.L_0:
        /*0004*/ 	.word	index@(_Z6matAddiPKfS0_Pf)
        /*0008*/ 	.word	0x0000000c


	//----- nvinfo : EIATTR_FRAME_SIZE
	.align		4
.L_1:
        /*000c*/ 	.byte	0x04, 0x11
        /*000e*/ 	.short	(.L_3 - .L_2)
	.align		4
.L_2:
        /*0010*/ 	.word	index@(_Z6matAddiPKfS0_Pf)
        /*0014*/ 	.word	0x00000000


	//----- nvinfo : EIATTR_MIN_STACK_SIZE
	.align		4
.L_3:
        /*0018*/ 	.byte	0x04, 0x12
        /*001a*/ 	.short	(.L_5 - .L_4)
	.align		4
.L_4:
        /*001c*/ 	.word	index@(_Z6matAddiPKfS0_Pf)
        /*0020*/ 	.word	0x00000000
.L_5:


//--------------------- .nv.compat                --------------------------
	.section	.nv.compat,"",@"SHT_CUDA_COMPAT_INFO"
	.align	4
        /*0000*/ 	.byte	0x02, 0x09, 0x00, 0x00, 0x02, 0x02, 0x01, 0x00, 0x02, 0x05, 0x05, 0x00, 0x03, 0x07, 0x01, 0x01
        /*0010*/ 	.byte	0x02, 0x03, 0x00, 0x00, 0x02, 0x06, 0x01, 0x00, 0x04, 0x0b, 0x08, 0x00, 0x09, 0x00, 0x00, 0x00
        /*0020*/ 	.byte	0x00, 0x00, 0x00, 0x00


//--------------------- .nv.info._Z6matAddiPKfS0_Pf --------------------------
	.section	.nv.info._Z6matAddiPKfS0_Pf,"",@"SHT_CUDA_INFO"
	.sectionflags	@""
	.align	4


	//----- nvinfo : EIATTR_CUDA_API_VERSION
	.align		4
        /*0000*/ 	.byte	0x04, 0x37
        /*0002*/ 	.short	(.L_7 - .L_6)
.L_6:
        /*0004*/ 	.word	0x00000082


	//----- nvinfo : EIATTR_KPARAM_INFO
	.align		4
.L_7:
        /*0008*/ 	.byte	0x04, 0x17
        /*000a*/ 	.short	(.L_9 - .L_8)
.L_8:
        /*000c*/ 	.word	0x00000000
        /*0010*/ 	.short	0x0003
        /*0012*/ 	.short	0x0018
        /*0014*/ 	.byte	0x00, 0xf5, 0x21, 0x00


	//----- nvinfo : EIATTR_KPARAM_INFO
	.align		4
.L_9:
        /*0018*/ 	.byte	0x04, 0x17
        /*001a*/ 	.short	(.L_11 - .L_10)
.L_10:
        /*001c*/ 	.word	0x00000000
        /*0020*/ 	.short	0x0002
        /*0022*/ 	.short	0x0010
        /*0024*/ 	.byte	0x00, 0xf5, 0x21, 0x00


	//----- nvinfo : EIATTR_KPARAM_INFO
	.align		4
.L_11:
        /*0028*/ 	.byte	0x04, 0x17
        /*002a*/ 	.short	(.L_13 - .L_12)
.L_12:
        /*002c*/ 	.word	0x00000000
        /*0030*/ 	.short	0x0001
        /*0032*/ 	.short	0x0008
        /*0034*/ 	.byte	0x00, 0xf5, 0x21, 0x00


	//----- nvinfo : EIATTR_KPARAM_INFO
	.align		4
.L_13:
        /*0038*/ 	.byte	0x04, 0x17
        /*003a*/ 	.short	(.L_15 - .L_14)
.L_14:
        /*003c*/ 	.word	0x00000000
        /*0040*/ 	.short	0x0000
        /*0042*/ 	.short	0x0000
        /*0044*/ 	.byte	0x00, 0xf0, 0x11, 0x00


	//----- nvinfo : EIATTR_SPARSE_MMA_MASK
	.align		4
.L_15:
        /*0048*/ 	.byte	0x03, 0x50
        /*004a*/ 	.short	0x0000


	//----- nvinfo : EIATTR_MAXREG_COUNT
	.align		4
        /*004c*/ 	.byte	0x03, 0x1b
        /*004e*/ 	.short	0x00ff


	//----- nvinfo : EIATTR_MERCURY_ISA_VERSION
	.align		4
        /*0050*/ 	.byte	0x03, 0x5f
        /*0052*/ 	.short	0x0101


	//----- nvinfo : EIATTR_VRC_CTA_INIT_COUNT
	.align		4
        /*0054*/ 	.byte	0x02, 0x4a
	.zero		1
	.zero		1


	//----- nvinfo : EIATTR_EXIT_INSTR_OFFSETS
	.align		4
        /*0058*/ 	.byte	0x04, 0x1c
        /*005a*/ 	.short	(.L_17 - .L_16)


	//   ....[0]....
.L_16:
        /*005c*/ 	.word	0x000000c0


	//   ....[1]....
        /*0060*/ 	.word	0x00000190


	//----- nvinfo : EIATTR_CBANK_PARAM_SIZE
	.align		4
.L_17:
        /*0064*/ 	.byte	0x03, 0x19
        /*0066*/ 	.short	0x0020


	//----- nvinfo : EIATTR_PARAM_CBANK
	.align		4
        /*0068*/ 	.byte	0x04, 0x0a
        /*006a*/ 	.short	(.L_19 - .L_18)
	.align		4
.L_18:
        /*006c*/ 	.word	index@(.nv.constant0._Z6matAddiPKfS0_Pf)
        /*0070*/ 	.short	0x0380
        /*0072*/ 	.short	0x0020


	//----- nvinfo : EIATTR_SW_WAR
	.align		4
.L_19:
        /*0074*/ 	.byte	0x04, 0x36
        /*0076*/ 	.short	(.L_21 - .L_20)
.L_20:
        /*0078*/ 	.word	0x00000008
.L_21:


//--------------------- .nv.callgraph             --------------------------
	.section	.nv.callgraph,"",@"SHT_CUDA_CALLGRAPH"
	.align	4
	.sectionentsize	8
	.align		4
        /*0000*/ 	.word	0x00000000
	.align		4
        /*0004*/ 	.word	0xffffffff
	.align		4
        /*0008*/ 	.word	0x00000000
	.align		4
        /*000c*/ 	.word	0xfffffffe
	.align		4
        /*0010*/ 	.word	0x00000000
	.align		4
        /*0014*/ 	.word	0xfffffffd
	.align		4
        /*0018*/ 	.word	0x00000000
	.align		4
        /*001c*/ 	.word	0xfffffffc


//--------------------- .text._Z6matAddiPKfS0_Pf  --------------------------
	.section	.text._Z6matAddiPKfS0_Pf,"ax",@progbits
	.align	128
        .global         _Z6matAddiPKfS0_Pf
        .type           _Z6matAddiPKfS0_Pf,@function
        .size           _Z6matAddiPKfS0_Pf,(.L_x_1 - _Z6matAddiPKfS0_Pf)
        .other          _Z6matAddiPKfS0_Pf,@"STO_CUDA_ENTRY STV_DEFAULT"
_Z6matAddiPKfS0_Pf:
.text._Z6matAddiPKfS0_Pf:
[----:B------:R-:W-:Y:S01]  /*0000*/  LDC R1, c[0x0][0x37c] ;  /* 0x0000df00ff017b82 */ /* 0x000fe20000000800 */
[----:B------:R-:W0:Y:S07]  /*0010*/  S2R R3, SR_TID.X ;  /* 0x0000000000037919 */ /* 0x000e2e0000002100 */
[----:B------:R-:W0:Y:S01]  /*0020*/  LDC R0, c[0x0][0x360] ;  /* 0x0000d800ff007b82 */ /* 0x000e220000000800 */
[----:B------:R-:W1:Y:S01]  /*0030*/  LDCU UR6, c[0x0][0x380] ;  /* 0x00007000ff0677ac */ /* 0x000e620008000800 */
[----:B------:R-:W2:Y:S06]  /*0040*/  S2R R2, SR_TID.Y ;  /* 0x0000000000027919 */ /* 0x000eac0000002200 */
[----:B------:R-:W0:Y:S08]  /*0050*/  S2UR UR4, SR_CTAID.X ;  /* 0x00000000000479c3 */ /* 0x000e300000002500 */
[----:B------:R-:W2:Y:S08]  /*0060*/  S2UR UR5, SR_CTAID.Y ;  /* 0x00000000000579c3 */ /* 0x000eb00000002600 */
[----:B------:R-:W2:Y:S01]  /*0070*/  LDC R7, c[0x0][0x364] ;  /* 0x0000d900ff077b82 */ /* 0x000ea20000000800 */
[----:B0-----:R-:W-:-:S02]  /*0080*/  IMAD R0, R0, UR4, R3 ;  /* 0x0000000400007c24 */ /* 0x001fc4000f8e0203 */
[----:B--2---:R-:W-:-:S05]  /*0090*/  IMAD R7, R7, UR5, R2 ;  /* 0x0000000507077c24 */ /* 0x004fca000f8e0202 */
[----:B------:R-:W-:-:S04]  /*00a0*/  VIMNMX R2, PT, PT, R0, R7, !PT ;  /* 0x0000000700027248 */ /* 0x000fc80007fe0100 */
[----:B-1----:R-:W-:-:S13]  /*00b0*/  ISETP.GE.AND P0, PT, R2, UR6, PT ;  /* 0x0000000602007c0c */ /* 0x002fda000bf06270 */
[----:B------:R-:W-:Y:S05]  /*00c0*/  @P0 EXIT ;  /* 0x000000000000094d */ /* 0x000fea0003800000 */
[----:B------:R-:W0:Y:S01]  /*00d0*/  LDC.64 R2, c[0x0][0x388] ;  /* 0x0000e200ff027b82 */ /* 0x000e220000000a00 */
[----:B------:R-:W1:Y:S01]  /*00e0*/  LDCU.64 UR4, c[0x0][0x358] ;  /* 0x00006b00ff0477ac */ /* 0x000e620008000a00 */
[----:B------:R-:W-:-:S06]  /*00f0*/  IMAD R9, R0, UR6, R7 ;  /* 0x0000000600097c24 */ /* 0x000fcc000f8e0207 */
[----:B------:R-:W2:Y:S08]  /*0100*/  LDC.64 R4, c[0x0][0x390] ;  /* 0x0000e400ff047b82 */ /* 0x000eb00000000a00 */
[----:B------:R-:W3:Y:S01]  /*0110*/  LDC.64 R6, c[0x0][0x398] ;  /* 0x0000e600ff067b82 */ /* 0x000ee20000000a00 */
[----:B0-----:R-:W-:-:S06]  /*0120*/  IMAD.WIDE R2, R9, 0x4, R2 ;  /* 0x0000000409027825 */ /* 0x001fcc00078e0202 */
[----:B-1----:R-:W4:Y:S01]  /*0130*/  LDG.E R2, desc[UR4][R2.64] ;  /* 0x0000000402027981 */ /* 0x002f22000c1e1900 */
[----:B--2---:R-:W-:-:S06]  /*0140*/  IMAD.WIDE R4, R9, 0x4, R4 ;  /* 0x0000000409047825 */ /* 0x004fcc00078e0204 */
[----:B------:R-:W4:Y:S01]  /*0150*/  LDG.E R5, desc[UR4][R4.64] ;  /* 0x0000000404057981 */ /* 0x000f22000c1e1900 */
[----:B---3--:R-:W-:-:S04]  /*0160*/  IMAD.WIDE R6, R9, 0x4, R6 ;  /* 0x0000000409067825 */ /* 0x008fc800078e0206 */
[----:B----4-:R-:W-:-:S05]  /*0170*/  FADD R9, R2, R5 ;  /* 0x0000000502097221 */ /* 0x010fca0000000000 */
[----:B------:R-:W-:Y:S01]  /*0180*/  STG.E desc[UR4][R6.64], R9 ;  /* 0x0000000906007986 */ /* 0x000fe2000c101904 */
[----:B------:R-:W-:Y:S05]  /*0190*/  EXIT ;  /* 0x000000000000794d */ /* 0x000fea0003800000 */
.L_x_0:
[----:B------:R-:W-:-:S00]  /*01a0*/  BRA `(.L_x_0) ;  /* 0xfffffffc00fc7947 */ /* 0x000fc0000383ffff */
[----:B------:R-:W-:-:S00]  /*01b0*/  NOP ;  /* 0x0000000000007918 */ /* 0x000fc00000000000 */
        /* <DEDUP_REMOVED lines=12> */
.L_x_1:


//--------------------- .nv.shared.reserved.0     --------------------------
	.section	.nv.shared.reserved.0,"aw",@nobits
	.weak		__nv_reservedSMEM_offset_0_alias
	.size		__nv_reservedSMEM_offset_0_alias, 0, 64
	.other		__nv_reservedSMEM_offset_0_alias,@"STO_CUDA_RESERVED_SHARED STV_DEFAULT"
__nv_reservedSMEM_offset_0_alias:
	.zero		0
	.zero		64


//--------------------- .nv.constant0._Z6matAddiPKfS0_Pf --------------------------
	.section	.nv.constant0._Z6matAddiPKfS0_Pf,"a",@progbits
	.sectionflags	@""
	.align	4
.nv.constant0._Z6matAddiPKfS0_Pf:
	.zero		928


//--------------------- SYMBOLS --------------------------

	.type		.nv.reservedSmem.offset0,@object
	.size		.nv.reservedSmem.offset0,0x4
